//
// Generated by NVIDIA NVVM Compiler
//
// Compiler Build ID: CL-36424714
// Cuda compilation tools, release 13.0, V13.0.88
// Based on NVVM 20.0.0
//

.version 9.0
.target sm_100
.address_size 64

	// .globl	_Z7arrSinePfS_S_i

.visible .entry _Z7arrSinePfS_S_i(
	.param .u64 .ptr .align 1 _Z7arrSinePfS_S_i_param_0,
	.param .u64 .ptr .align 1 _Z7arrSinePfS_S_i_param_1,
	.param .u64 .ptr .align 1 _Z7arrSinePfS_S_i_param_2,
	.param .u32 _Z7arrSinePfS_S_i_param_3
)
{


	ret;

}


// ===== COMPILED SASS (sm_100) =====

	.target	sm_100

	.elftype	@"ET_EXEC"


//--------------------- .note.nv.tkinfo           --------------------------
	.section	.note.nv.tkinfo,"",@"SHT_NOTE"
	.sectionflags	@"SHF_NOTE_NV_TKINFO"
	.tkinfo
        /*0018*/ 	.word	0x00000002
        /*0030*/ 	.string	""
        /*0030*/ 	.string	"ptxas"
        /*0030*/ 	.string	"Cuda compilation tools, release 13.0, V13.0.88"
        /*0030*/ 	.string	"Build cuda_13.0.r13.0/compiler.36424714_0"
        /*0030*/ 	.string	"-arch sm_100 -m 64 "



//--------------------- .note.nv.cuinfo           --------------------------
	.section	.note.nv.cuinfo,"",@"SHT_NOTE"
	.sectionflags	@"SHF_NOTE_NV_CUINFO"
        /*0018*/ 	.short	0x0002
        /*001a*/ 	.short	0x0064
        /*001c*/ 	.short	0x0082
	.zero		2


//--------------------- .nv.info                  --------------------------
	.section	.nv.info,"",@"SHT_CUDA_INFO"
	.align	4


	//----- nvinfo : EIATTR_REGCOUNT
	.align		4
        /*0000*/ 	.byte	0x04, 0x2f
        /*0002*/ 	.short	(.L_1 - .L_0)
	.align		4
.L_0:
        /*0004*/ 	.word	index@(_Z7arrSinePfS_S_i)
        /*0008*/ 	.word	0x00000004


	//----- nvinfo : EIATTR_FRAME_SIZE
	.align		4
.L_1:
        /*000c*/ 	.byte	0x04, 0x11
        /*000e*/ 	.short	(.L_3 - .L_2)
	.align		4
.L_2:
        /*0010*/ 	.word	index@(_Z7arrSinePfS_S_i)
        /*0014*/ 	.word	0x00000000


	//----- nvinfo : EIATTR_MIN_STACK_SIZE
	.align		4
.L_3:
        /*0018*/ 	.byte	0x04, 0x12
        /*001a*/ 	.short	(.L_5 - .L_4)
	.align		4
.L_4:
        /*001c*/ 	.word	index@(_Z7arrSinePfS_S_i)
        /*0020*/ 	.word	0x00000000
.L_5:


//--------------------- .nv.compat                --------------------------
	.section	.nv.compat,"",@"SHT_CUDA_COMPAT_INFO"
	.align	4
        /*0000*/ 	.byte	0x02, 0x09, 0x00, 0x00, 0x02, 0x02, 0x01, 0x00, 0x02, 0x05, 0x05, 0x00, 0x03, 0x07, 0x01, 0x01
        /*0010*/ 	.byte	0x02, 0x03, 0x00, 0x00, 0x02, 0x06, 0x01, 0x00, 0x04, 0x0b, 0x08, 0x00, 0x09, 0x00, 0x00, 0x00
        /*0020*/ 	.byte	0x00, 0x00, 0x00, 0x00


//--------------------- .nv.info._Z7arrSinePfS_S_i --------------------------
	.section	.nv.info._Z7arrSinePfS_S_i,"",@"SHT_CUDA_INFO"
	.sectionflags	@""
	.align	4


	//----- nvinfo : EIATTR_CUDA_API_VERSION
	.align		4
        /*0000*/ 	.byte	0x04, 0x37
        /*0002*/ 	.short	(.L_7 - .L_6)
.L_6:
        /*0004*/ 	.word	0x00000082


	//----- nvinfo : EIATTR_KPARAM_INFO
	.align		4
.L_7:
        /*0008*/ 	.byte	0x04, 0x17
        /*000a*/ 	.short	(.L_9 - .L_8)
.L_8:
        /*000c*/ 	.word	0x00000000
        /*0010*/ 	.short	0x0003
        /*0012*/ 	.short	0x0018
        /*0014*/ 	.byte	0x00, 0xf0, 0x11, 0x00


	//----- nvinfo : EIATTR_KPARAM_INFO
	.align		4
.L_9:
        /*0018*/ 	.byte	0x04, 0x17
        /*001a*/ 	.short	(.L_11 - .L_10)
.L_10:
        /*001c*/ 	.word	0x00000000
        /*0020*/ 	.short	0x0002
        /*0022*/ 	.short	0x0010
        /*0024*/ 	.byte	0x00, 0xf5, 0x21, 0x00


	//----- nvinfo : EIATTR_KPARAM_INFO
	.align		4
.L_11:
        /*0028*/ 	.byte	0x04, 0x17
        /*002a*/ 	.short	(.L_13 - .L_12)
.L_12:
        /*002c*/ 	.word	0x00000000
        /*0030*/ 	.short	0x0001
        /*0032*/ 	.short	0x0008
        /*0034*/ 	.byte	0x00, 0xf5, 0x21, 0x00


	//----- nvinfo : EIATTR_KPARAM_INFO
	.align		4
.L_13:
        /*0038*/ 	.byte	0x04, 0x17
        /*003a*/ 	.short	(.L_15 - .L_14)
.L_14:
        /*003c*/ 	.word	0x00000000
        /*0040*/ 	.short	0x0000
        /*0042*/ 	.short	0x0000
        /*0044*/ 	.byte	0x00, 0xf5, 0x21, 0x00


	//----- nvinfo : EIATTR_SPARSE_MMA_MASK
	.align		4
.L_15:
        /*0048*/ 	.byte	0x03, 0x50
        /*004a*/ 	.short	0x0000


	//----- nvinfo : EIATTR_MAXREG_COUNT
	.align		4
        /*004c*/ 	.byte	0x03, 0x1b
        /*004e*/ 	.short	0x00ff


	//----- nvinfo : EIATTR_MERCURY_ISA_VERSION
	.align		4
        /*0050*/ 	.byte	0x03, 0x5f
        /*0052*/ 	.short	0x0101


	//----- nvinfo : EIATTR_VRC_CTA_INIT_COUNT
	.align		4
        /*0054*/ 	.byte	0x02, 0x4a
	.zero		1
	.zero		1


	//----- nvinfo : EIATTR_EXIT_INSTR_OFFSETS
	.align		4
        /*0058*/ 	.byte	0x04, 0x1c
        /*005a*/ 	.short	(.L_17 - .L_16)


	//   ....[0]....
.L_16:
        /*005c*/ 	.word	0x00000010


	//----- nvinfo : EIATTR_CBANK_PARAM_SIZE
	.align		4
.L_17:
        /*0060*/ 	.byte	0x03, 0x19
        /*0062*/ 	.short	0x001c


	//----- nvinfo : EIATTR_PARAM_CBANK
	.align		4
        /*0064*/ 	.byte	0x04, 0x0a
        /*0066*/ 	.short	(.L_19 - .L_18)
	.align		4
.L_18:
        /*0068*/ 	.word	index@(.nv.constant0._Z7arrSinePfS_S_i)
        /*006c*/ 	.short	0x0380
        /*006e*/ 	.short	0x001c


	//----- nvinfo : EIATTR_SW_WAR
	.align		4
.L_19:
        /*0070*/ 	.byte	0x04, 0x36
        /*0072*/ 	.short	(.L_21 - .L_20)
.L_20:
        /*0074*/ 	.word	0x00000008
.L_21:


//--------------------- .nv.callgraph             --------------------------
	.section	.nv.callgraph,"",@"SHT_CUDA_CALLGRAPH"
	.align	4
	.sectionentsize	8
	.align		4
        /*0000*/ 	.word	0x00000000
	.align		4
        /*0004*/ 	.word	0xffffffff
	.align		4
        /*0008*/ 	.word	0x00000000
	.align		4
        /*000c*/ 	.word	0xfffffffe
	.align		4
        /*0010*/ 	.word	0x00000000
	.align		4
        /*0014*/ 	.word	0xfffffffd
	.align		4
        /*0018*/ 	.word	0x00000000
	.align		4
        /*001c*/ 	.word	0xfffffffc


//--------------------- .text._Z7arrSinePfS_S_i   --------------------------
	.section	.text._Z7arrSinePfS_S_i,"ax",@progbits
	.align	128
        .global         _Z7arrSinePfS_S_i
        .type           _Z7arrSinePfS_S_i,@function
        .size           _Z7arrSinePfS_S_i,(.L_x_1 - _Z7arrSinePfS_S_i)
        .other          _Z7arrSinePfS_S_i,@"STO_CUDA_ENTRY STV_DEFAULT"
_Z7arrSinePfS_S_i:
.text._Z7arrSinePfS_S_i:
[----:B------:R-:W-:Y:S01]  /*0000*/  LDC R1, c[0x0][0x37c] ;  /* 0x0000df00ff017b82 */ /* 0x000fe20000000800 */
[----:B------:R-:W-:Y:S05]  /*0010*/  EXIT ;  /* 0x000000000000794d */ /* 0x000fea0003800000 */
.L_x_0:
[----:B------:R-:W-:-:S00]  /*0020*/  BRA `(.L_x_0) ;  /* 0xfffffffc00fc7947 */ /* 0x000fc0000383ffff */
[----:B------:R-:W-:-:S00]  /*0030*/  NOP ;  /* 0x0000000000007918 */ /* 0x000fc00000000000 */
        /* <DEDUP_REMOVED lines=12> */
.L_x_1:


//--------------------- .nv.shared.reserved.0     --------------------------
	.section	.nv.shared.reserved.0,"aw",@nobits
	.weak		__nv_reservedSMEM_offset_0_alias
	.size		__nv_reservedSMEM_offset_0_alias, 0, 64
	.other		__nv_reservedSMEM_offset_0_alias,@"STO_CUDA_RESERVED_SHARED STV_DEFAULT"
__nv_reservedSMEM_offset_0_alias:
	.zero		0
	.zero		64


//--------------------- .nv.constant0._Z7arrSinePfS_S_i --------------------------
	.section	.nv.constant0._Z7arrSinePfS_S_i,"a",@progbits
	.sectionflags	@""
	.align	4
.nv.constant0._Z7arrSinePfS_S_i:
	.zero		924


//--------------------- SYMBOLS --------------------------

	.type		.nv.reservedSmem.offset0,@object
	.size		.nv.reservedSmem.offset0,0x4
